	.headerflags	@"EF_CUDA_TEXMODE_UNIFIED EF_CUDA_64BIT_ADDRESS EF_CUDA_ACCELERATORS EF_CUDA_SM90 EF_CUDA_VIRTUAL_SM(EF_CUDA_SM90)"
	.elftype	@"ET_EXEC"


//--------------------- .nv.info                  --------------------------
	.section	.nv.info,"",@"SHT_CUDA_INFO"
	.align	4


	//----- nvinfo : EIATTR_REGCOUNT
	.align		4
        /*0000*/ 	.byte	0x04, 0x2f
        /*0002*/ 	.short	(.L_2 - .L_1)
	.align		4
.L_1:
        /*0004*/ 	.word	index@(triton_poi_fused_add_mul_rsqrt_sub_0)
        /*0008*/ 	.word	0x00000013


	//----- nvinfo : EIATTR_MIN_STACK_SIZE
	.align		4
.L_2:
        /*000c*/ 	.byte	0x04, 0x12
        /*000e*/ 	.short	(.L_4 - .L_3)
	.align		4
.L_3:
        /*0010*/ 	.word	index@(triton_poi_fused_add_mul_rsqrt_sub_0)
        /*0014*/ 	.word	0x00000000


	//----- nvinfo : EIATTR_FRAME_SIZE
	.align		4
.L_4:
        /*0018*/ 	.byte	0x04, 0x11
        /*001a*/ 	.short	(.L_6 - .L_5)
	.align		4
.L_5:
        /*001c*/ 	.word	index@(triton_poi_fused_add_mul_rsqrt_sub_0)
        /*0020*/ 	.word	0x00000000


	//----- nvinfo : EIATTR_MIN_STACK_SIZE
	.align		4
.L_6:
        /*0024*/ 	.byte	0x04, 0x12
        /*0026*/ 	.short	(.L_8 - .L_7)
	.align		4
.L_7:
        /*0028*/ 	.word	index@(triton_poi_fused_add_mul_rsqrt_sub_0)
        /*002c*/ 	.word	0x00000000
.L_8:


//--------------------- .nv.info.triton_poi_fused_add_mul_rsqrt_sub_0 --------------------------
	.section	.nv.info.triton_poi_fused_add_mul_rsqrt_sub_0,"",@"SHT_CUDA_INFO"
	.sectionflags	@""
	.align	4


	//----- nvinfo : EIATTR_CUDA_API_VERSION
	.align		4
        /*0000*/ 	.byte	0x04, 0x37
        /*0002*/ 	.short	(.L_10 - .L_9)
.L_9:
        /*0004*/ 	.word	0x0000007c


	//----- nvinfo : EIATTR_KPARAM_INFO
	.align		4
.L_10:
        /*0008*/ 	.byte	0x04, 0x17
        /*000a*/ 	.short	(.L_12 - .L_11)
.L_11:
        /*000c*/ 	.word	0x00000000
        /*0010*/ 	.short	0x0006
        /*0012*/ 	.short	0x0030
        /*0014*/ 	.byte	0x00, 0xf0, 0x11, 0x00


	//----- nvinfo : EIATTR_KPARAM_INFO
	.align		4
.L_12:
        /*0018*/ 	.byte	0x04, 0x17
        /*001a*/ 	.short	(.L_14 - .L_13)
.L_13:
        /*001c*/ 	.word	0x00000000
        /*0020*/ 	.short	0x0005
        /*0022*/ 	.short	0x0028
        /*0024*/ 	.byte	0x00, 0xf4, 0x21, 0x00


	//----- nvinfo : EIATTR_KPARAM_INFO
	.align		4
.L_14:
        /*0028*/ 	.byte	0x04, 0x17
        /*002a*/ 	.short	(.L_16 - .L_15)
.L_15:
        /*002c*/ 	.word	0x00000000
        /*0030*/ 	.short	0x0004
        /*0032*/ 	.short	0x0020
        /*0034*/ 	.byte	0x00, 0xf4, 0x21, 0x00


	//----- nvinfo : EIATTR_KPARAM_INFO
	.align		4
.L_16:
        /*0038*/ 	.byte	0x04, 0x17
        /*003a*/ 	.short	(.L_18 - .L_17)
.L_17:
        /*003c*/ 	.word	0x00000000
        /*0040*/ 	.short	0x0003
        /*0042*/ 	.short	0x0018
        /*0044*/ 	.byte	0x00, 0xf4, 0x21, 0x00


	//----- nvinfo : EIATTR_KPARAM_INFO
	.align		4
.L_18:
        /*0048*/ 	.byte	0x04, 0x17
        /*004a*/ 	.short	(.L_20 - .L_19)
.L_19:
        /*004c*/ 	.word	0x00000000
        /*0050*/ 	.short	0x0002
        /*0052*/ 	.short	0x0010
        /*0054*/ 	.byte	0x00, 0xf4, 0x21, 0x00


	//----- nvinfo : EIATTR_KPARAM_INFO
	.align		4
.L_20:
        /*0058*/ 	.byte	0x04, 0x17
        /*005a*/ 	.short	(.L_22 - .L_21)
.L_21:
        /*005c*/ 	.word	0x00000000
        /*0060*/ 	.short	0x0001
        /*0062*/ 	.short	0x0008
        /*0064*/ 	.byte	0x00, 0xf4, 0x21, 0x00


	//----- nvinfo : EIATTR_KPARAM_INFO
	.align		4
.L_22:
        /*0068*/ 	.byte	0x04, 0x17
        /*006a*/ 	.short	(.L_24 - .L_23)
.L_23:
        /*006c*/ 	.word	0x00000000
        /*0070*/ 	.short	0x0000
        /*0072*/ 	.short	0x0000
        /*0074*/ 	.byte	0x00, 0xf4, 0x21, 0x00


	//----- nvinfo : EIATTR_SPARSE_MMA_MASK
	.align		4
.L_24:
        /*0078*/ 	.byte	0x03, 0x50
        /*007a*/ 	.short	0x0000


	//----- nvinfo : EIATTR_MAXREG_COUNT
	.align		4
        /*007c*/ 	.byte	0x03, 0x1b
        /*007e*/ 	.short	0x00ff


	//----- nvinfo : EIATTR_EXIT_INSTR_OFFSETS
	.align		4
        /*0080*/ 	.byte	0x04, 0x1c
        /*0082*/ 	.short	(.L_26 - .L_25)


	//   ....[0]....
.L_25:
        /*0084*/ 	.word	0x00000280


	//   ....[1]....
        /*0088*/ 	.word	0x000002a0


	//----- nvinfo : EIATTR_REQNTID
	.align		4
.L_26:
        /*008c*/ 	.byte	0x04, 0x10
        /*008e*/ 	.short	(.L_28 - .L_27)
.L_27:
        /*0090*/ 	.word	0x00000080
        /*0094*/ 	.word	0x00000001
        /*0098*/ 	.word	0x00000001


	//----- nvinfo : EIATTR_CBANK_PARAM_SIZE
	.align		4
.L_28:
        /*009c*/ 	.byte	0x03, 0x19
        /*009e*/ 	.short	0x0034


	//----- nvinfo : EIATTR_PARAM_CBANK
	.align		4
        /*00a0*/ 	.byte	0x04, 0x0a
        /*00a2*/ 	.short	(.L_30 - .L_29)
	.align		4
.L_29:
        /*00a4*/ 	.word	index@(.nv.constant0.triton_poi_fused_add_mul_rsqrt_sub_0)
        /*00a8*/ 	.short	0x0210
        /*00aa*/ 	.short	0x0034


	//----- nvinfo : EIATTR_SW_WAR
	.align		4
.L_30:
        /*00ac*/ 	.byte	0x04, 0x36
        /*00ae*/ 	.short	(.L_32 - .L_31)
.L_31:
        /*00b0*/ 	.word	0x00000008
.L_32:


//--------------------- .nv.callgraph             --------------------------
	.section	.nv.callgraph,"",@"SHT_CUDA_CALLGRAPH"
	.align	4
	.sectionentsize	8
	.align		4
        /*0000*/ 	.word	0x00000000
	.align		4
        /*0004*/ 	.word	0xffffffff
	.align		4
        /*0008*/ 	.word	0x00000000
	.align		4
        /*000c*/ 	.word	0xfffffffe
	.align		4
        /*0010*/ 	.word	0x00000000
	.align		4
        /*0014*/ 	.word	0xfffffffd
	.align		4
        /*0018*/ 	.word	0x00000000
	.align		4
        /*001c*/ 	.word	0xfffffffc


//--------------------- .nv.constant4             --------------------------
	.section	.nv.constant4,"a",@progbits
	.align	8
	.align		8
.nv.constant4:
        /*0000*/ 	.dword	_$_str


//--------------------- .text.triton_poi_fused_add_mul_rsqrt_sub_0 --------------------------
	.section	.text.triton_poi_fused_add_mul_rsqrt_sub_0,"ax",@progbits
	.align	128
        .global         triton_poi_fused_add_mul_rsqrt_sub_0
        .type           triton_poi_fused_add_mul_rsqrt_sub_0,@function
        .size           triton_poi_fused_add_mul_rsqrt_sub_0,(.L_x_1 - triton_poi_fused_add_mul_rsqrt_sub_0)
        .other          triton_poi_fused_add_mul_rsqrt_sub_0,@"STO_CUDA_ENTRY STV_DEFAULT"
triton_poi_fused_add_mul_rsqrt_sub_0:
.text.triton_poi_fused_add_mul_rsqrt_sub_0:
[----:B------:R-:W0:Y:S01]  /*0000*/  LDC R1, c[0x0][0x28] ;  /* 0x00000a00ff017b82 */ /* 0x000e220000000800 */
[----:B------:R-:W1:Y:S07]  /*0010*/  S2R R0, SR_TID.X ;  /* 0x0000000000007919 */ /* 0x000e6e0000002100 */
[----:B------:R-:W2:Y:S01]  /*0020*/  LDC.64 R4, c[0x0][0x218] ;  /* 0x00008600ff047b82 */ /* 0x000ea20000000a00 */
[----:B------:R-:W-:Y:S01]  /*0030*/  CS2R R14, SRZ ;  /* 0x00000000000e7805 */ /* 0x000fe2000001ff00 */
[----:B------:R-:W-:Y:S01]  /*0040*/  ULDC.64 UR4, c[0x0][0x208] ;  /* 0x0000820000047ab9 */ /* 0x000fe20000000a00 */
[----:B------:R-:W3:Y:S05]  /*0050*/  S2R R3, SR_CTAID.X ;  /* 0x0000000000037919 */ /* 0x000eea0000002500 */
[----:B------:R-:W4:Y:S08]  /*0060*/  LDC.64 R10, c[0x0][0x230] ;  /* 0x00008c00ff0a7b82 */ /* 0x000f300000000a00 */
[----:B------:R-:W5:Y:S08]  /*0070*/  LDC.64 R6, c[0x0][0x220] ;  /* 0x00008800ff067b82 */ /* 0x000f700000000a00 */
[----:B------:R-:W4:Y:S01]  /*0080*/  LDC.64 R8, c[0x0][0x228] ;  /* 0x00008a00ff087b82 */ /* 0x000f220000000a00 */
[----:B-1----:R-:W-:-:S02]  /*0090*/  LOP3.LUT R0, R0, 0x7f, RZ, 0xc0, !PT ;  /* 0x0000007f00007812 */ /* 0x002fc400078ec0ff */
[----:B---3--:R-:W-:-:S03]  /*00a0*/  SHF.R.S32.HI R2, RZ, 0x18, R3 ;  /* 0x00000018ff027819 */ /* 0x008fc60000011403 */
[----:B------:R-:W-:Y:S01]  /*00b0*/  IMAD R0, R3, 0x80, R0 ;  /* 0x0000008003007824 */ /* 0x000fe200078e0200 */
[----:B------:R-:W-:-:S04]  /*00c0*/  SGXT R3, R2, 0x1 ;  /* 0x000000010203781a */ /* 0x000fc80000000200 */
[----:B------:R-:W-:Y:S02]  /*00d0*/  ISETP.GE.AND P0, PT, R0, 0x100, PT ;  /* 0x000001000000780c */ /* 0x000fe40003f06270 */
[----:B------:R-:W-:-:S04]  /*00e0*/  LEA.HI R3, R3, R0, RZ, 0x4 ;  /* 0x0000000003037211 */ /* 0x000fc800078f20ff */
[----:B------:R-:W-:-:S04]  /*00f0*/  SHF.R.S32.HI R3, RZ, 0x4, R3 ;  /* 0x00000004ff037819 */ /* 0x000fc80000011403 */
[----:B------:R-:W-:-:S04]  /*0100*/  LEA.HI R2, R3, R3, RZ, 0x2 ;  /* 0x0000000303027211 */ /* 0x000fc800078f10ff */
[----:B------:R-:W-:-:S04]  /*0110*/  LOP3.LUT R2, R2, 0xfffffffc, RZ, 0xc0, !PT ;  /* 0xfffffffc02027812 */ /* 0x000fc800078ec0ff */
[----:B------:R-:W-:Y:S02]  /*0120*/  IADD3 R13, R3, -R2, RZ ;  /* 0x80000002030d7210 */ /* 0x000fe40007ffe0ff */
[----:B------:R-:W1:Y:S03]  /*0130*/  LDC.64 R2, c[0x0][0x210] ;  /* 0x00008400ff027b82 */ /* 0x000e660000000a00 */
[----:B--2---:R-:W-:-:S05]  /*0140*/  IMAD.WIDE R4, R13, 0x4, R4 ;  /* 0x000000040d047825 */ /* 0x004fca00078e0204 */
[----:B------:R2:W3:Y:S01]  /*0150*/  @!P0 LDG.E.EL R14, desc[UR4][R4.64] ;  /* 0x00000004040e8981 */ /* 0x0004e2000c2e1900 */
[----:B------:R-:W-:Y:S02]  /*0160*/  IMAD.MOV.U32 R16, RZ, RZ, RZ ;  /* 0x000000ffff107224 */ /* 0x000fe400078e00ff */
[----:B----4-:R-:W-:-:S04]  /*0170*/  IMAD.WIDE R10, R0, 0x4, R10 ;  /* 0x00000004000a7825 */ /* 0x010fc800078e020a */
[C---:B-----5:R-:W-:Y:S01]  /*0180*/  IMAD.WIDE R6, R0.reuse, 0x4, R6 ;  /* 0x0000000400067825 */ /* 0x060fe200078e0206 */
[----:B------:R-:W4:Y:S01]  /*0190*/  @!P0 LDG.E R16, desc[UR4][R10.64] ;  /* 0x000000040a108981 */ /* 0x000f22000c1e1900 */
[----:B--2---:R-:W2:Y:S02]  /*01a0*/  LDC.64 R4, c[0x0][0x238] ;  /* 0x00008e00ff047b82 */ /* 0x004ea40000000a00 */
[----:B0-----:R-:W-:Y:S01]  /*01b0*/  IMAD.WIDE R8, R13, 0x4, R8 ;  /* 0x000000040d087825 */ /* 0x001fe200078e0208 */
[----:B------:R-:W-:Y:S01]  /*01c0*/  CS2R R12, SRZ ;  /* 0x00000000000c7805 */ /* 0x000fe2000001ff00 */
[----:B------:R-:W5:Y:S02]  /*01d0*/  @!P0 LDG.E R15, desc[UR4][R6.64] ;  /* 0x00000004060f8981 */ /* 0x000f64000c1e1900 */
[----:B-1----:R-:W-:-:S03]  /*01e0*/  IMAD.WIDE R2, R0, 0x4, R2 ;  /* 0x0000000400027825 */ /* 0x002fc600078e0202 */
[----:B------:R-:W5:Y:S04]  /*01f0*/  @!P0 LDG.E.EL R13, desc[UR4][R8.64] ;  /* 0x00000004080d8981 */ /* 0x000f68000c2e1900 */
[----:B------:R-:W5:Y:S01]  /*0200*/  @!P0 LDG.E R12, desc[UR4][R2.64] ;  /* 0x00000004020c8981 */ /* 0x000f62000c1e1900 */
[----:B--2---:R-:W-:-:S04]  /*0210*/  IMAD.WIDE R4, R0, 0x4, R4 ;  /* 0x0000000400047825 */ /* 0x004fc800078e0204 */
[----:B---3--:R-:W-:-:S06]  /*0220*/  FADD R14, R14, 9.9999997473787516356e-06 ;  /* 0x3727c5ac0e0e7421 */ /* 0x008fcc0000000000 */
[----:B------:R-:W5:Y:S01]  /*0230*/  MUFU.RSQ R14, R14 ;  /* 0x0000000e000e7308 */ /* 0x000f620000001400 */
[----:B----4-:R-:W-:Y:S01]  /*0240*/  LOP3.LUT R16, R16, 0x80000000, RZ, 0x3c, !PT ;  /* 0x8000000010107812 */ /* 0x010fe200078e3cff */
[----:B-----5:R-:W-:-:S04]  /*0250*/  FMUL R15, R14, R15 ;  /* 0x0000000f0e0f7220 */ /* 0x020fc80000400000 */
[----:B------:R-:W-:-:S04]  /*0260*/  FFMA R13, R15, R13, R16 ;  /* 0x0000000d0f0d7223 */ /* 0x000fc80000000010 */
[----:B------:R-:W-:Y:S01]  /*0270*/  FFMA R13, R15, R12, -R13 ;  /* 0x0000000c0f0d7223 */ /* 0x000fe2000000080d */
[----:B------:R-:W-:Y:S06]  /*0280*/  @P0 EXIT ;  /* 0x000000000000094d */ /* 0x000fec0003800000 */
[----:B------:R-:W-:Y:S01]  /*0290*/  STG.E desc[UR4][R4.64], R13 ;  /* 0x0000000d04007986 */ /* 0x000fe2000c101904 */
[----:B------:R-:W-:Y:S05]  /*02a0*/  EXIT ;  /* 0x000000000000794d */ /* 0x000fea0003800000 */
.L_x_0:
[----:B------:R-:W-:-:S00]  /*02b0*/  BRA `(.L_x_0) ;  /* 0xfffffffc00fc7947 */ /* 0x000fc0000383ffff */
[----:B------:R-:W-:-:S00]  /*02c0*/  NOP ;  /* 0x0000000000007918 */ /* 0x000fc00000000000 */
        /* <DEDUP_REMOVED lines=11> */
.L_x_1:


//--------------------- .nv.global.init           --------------------------
	.section	.nv.global.init,"aw",@progbits
.nv.global.init:
	.type		_$_str,@object
	.size		_$_str,(.L_0 - _$_str)
_$_str:
        /*0000*/ 	.byte	0x5f, 0x5f, 0x43, 0x55, 0x44, 0x41, 0x5f, 0x46, 0x54, 0x5a, 0x00
.L_0:


//--------------------- .nv.constant0.triton_poi_fused_add_mul_rsqrt_sub_0 --------------------------
	.section	.nv.constant0.triton_poi_fused_add_mul_rsqrt_sub_0,"a",@progbits
	.sectionflags	@""
	.align	4
.nv.constant0.triton_poi_fused_add_mul_rsqrt_sub_0:
	.zero		580
